	.headerflags	@"EF_CUDA_TEXMODE_UNIFIED EF_CUDA_64BIT_ADDRESS EF_CUDA_ACCELERATORS EF_CUDA_SM90 EF_CUDA_VIRTUAL_SM(EF_CUDA_SM90)"
	.elftype	@"ET_EXEC"


//--------------------- .nv.info                  --------------------------
	.section	.nv.info,"",@"SHT_CUDA_INFO"
	.align	4


	//----- nvinfo : EIATTR_REGCOUNT
	.align		4
        /*0000*/ 	.byte	0x04, 0x2f
        /*0002*/ 	.short	(.L_1 - .L_0)
	.align		4
.L_0:
        /*0004*/ 	.word	index@(triton_poi_fused_relu_29)
        /*0008*/ 	.word	0x00000008


	//----- nvinfo : EIATTR_MIN_STACK_SIZE
	.align		4
.L_1:
        /*000c*/ 	.byte	0x04, 0x12
        /*000e*/ 	.short	(.L_3 - .L_2)
	.align		4
.L_2:
        /*0010*/ 	.word	index@(triton_poi_fused_relu_29)
        /*0014*/ 	.word	0x00000000


	//----- nvinfo : EIATTR_FRAME_SIZE
	.align		4
.L_3:
        /*0018*/ 	.byte	0x04, 0x11
        /*001a*/ 	.short	(.L_5 - .L_4)
	.align		4
.L_4:
        /*001c*/ 	.word	index@(triton_poi_fused_relu_29)
        /*0020*/ 	.word	0x00000000


	//----- nvinfo : EIATTR_MIN_STACK_SIZE
	.align		4
.L_5:
        /*0024*/ 	.byte	0x04, 0x12
        /*0026*/ 	.short	(.L_7 - .L_6)
	.align		4
.L_6:
        /*0028*/ 	.word	index@(triton_poi_fused_relu_29)
        /*002c*/ 	.word	0x00000000
.L_7:


//--------------------- .nv.info.triton_poi_fused_relu_29 --------------------------
	.section	.nv.info.triton_poi_fused_relu_29,"",@"SHT_CUDA_INFO"
	.sectionflags	@""
	.align	4


	//----- nvinfo : EIATTR_CUDA_API_VERSION
	.align		4
        /*0000*/ 	.byte	0x04, 0x37
        /*0002*/ 	.short	(.L_9 - .L_8)
.L_8:
        /*0004*/ 	.word	0x0000007c


	//----- nvinfo : EIATTR_KPARAM_INFO
	.align		4
.L_9:
        /*0008*/ 	.byte	0x04, 0x17
        /*000a*/ 	.short	(.L_11 - .L_10)
.L_10:
        /*000c*/ 	.word	0x00000000
        /*0010*/ 	.short	0x0001
        /*0012*/ 	.short	0x0008
        /*0014*/ 	.byte	0x00, 0xf0, 0x11, 0x00


	//----- nvinfo : EIATTR_KPARAM_INFO
	.align		4
.L_11:
        /*0018*/ 	.byte	0x04, 0x17
        /*001a*/ 	.short	(.L_13 - .L_12)
.L_12:
        /*001c*/ 	.word	0x00000000
        /*0020*/ 	.short	0x0000
        /*0022*/ 	.short	0x0000
        /*0024*/ 	.byte	0x00, 0xf4, 0x21, 0x00


	//----- nvinfo : EIATTR_SPARSE_MMA_MASK
	.align		4
.L_13:
        /*0028*/ 	.byte	0x03, 0x50
        /*002a*/ 	.short	0x0000


	//----- nvinfo : EIATTR_MAXREG_COUNT
	.align		4
        /*002c*/ 	.byte	0x03, 0x1b
        /*002e*/ 	.short	0x00ff


	//----- nvinfo : EIATTR_EXIT_INSTR_OFFSETS
	.align		4
        /*0030*/ 	.byte	0x04, 0x1c
        /*0032*/ 	.short	(.L_15 - .L_14)


	//   ....[0]....
.L_14:
        /*0034*/ 	.word	0x000000c0


	//----- nvinfo : EIATTR_REQNTID
	.align		4
.L_15:
        /*0038*/ 	.byte	0x04, 0x10
        /*003a*/ 	.short	(.L_17 - .L_16)
.L_16:
        /*003c*/ 	.word	0x00000080
        /*0040*/ 	.word	0x00000001
        /*0044*/ 	.word	0x00000001


	//----- nvinfo : EIATTR_CBANK_PARAM_SIZE
	.align		4
.L_17:
        /*0048*/ 	.byte	0x03, 0x19
        /*004a*/ 	.short	0x000c


	//----- nvinfo : EIATTR_PARAM_CBANK
	.align		4
        /*004c*/ 	.byte	0x04, 0x0a
        /*004e*/ 	.short	(.L_19 - .L_18)
	.align		4
.L_18:
        /*0050*/ 	.word	index@(.nv.constant0.triton_poi_fused_relu_29)
        /*0054*/ 	.short	0x0210
        /*0056*/ 	.short	0x000c


	//----- nvinfo : EIATTR_SW_WAR
	.align		4
.L_19:
        /*0058*/ 	.byte	0x04, 0x36
        /*005a*/ 	.short	(.L_21 - .L_20)
.L_20:
        /*005c*/ 	.word	0x00000008
.L_21:


//--------------------- .nv.callgraph             --------------------------
	.section	.nv.callgraph,"",@"SHT_CUDA_CALLGRAPH"
	.align	4
	.sectionentsize	8
	.align		4
        /*0000*/ 	.word	0x00000000
	.align		4
        /*0004*/ 	.word	0xffffffff
	.align		4
        /*0008*/ 	.word	0x00000000
	.align		4
        /*000c*/ 	.word	0xfffffffe
	.align		4
        /*0010*/ 	.word	0x00000000
	.align		4
        /*0014*/ 	.word	0xfffffffd
	.align		4
        /*0018*/ 	.word	0x00000000
	.align		4
        /*001c*/ 	.word	0xfffffffc


//--------------------- .text.triton_poi_fused_relu_29 --------------------------
	.section	.text.triton_poi_fused_relu_29,"ax",@progbits
	.align	128
        .global         triton_poi_fused_relu_29
        .type           triton_poi_fused_relu_29,@function
        .size           triton_poi_fused_relu_29,(.L_x_1 - triton_poi_fused_relu_29)
        .other          triton_poi_fused_relu_29,@"STO_CUDA_ENTRY STV_DEFAULT"
triton_poi_fused_relu_29:
.text.triton_poi_fused_relu_29:
[----:B------:R-:W-:Y:S01]  /*0000*/  LDC R1, c[0x0][0x28] ;  /* 0x00000a00ff017b82 */ /* 0x000fe20000000800 */
[----:B------:R-:W1:Y:S07]  /*0010*/  S2R R0, SR_TID.X ;  /* 0x0000000000007919 */ /* 0x000e6e0000002100 */
[----:B------:R-:W2:Y:S01]  /*0020*/  LDC.64 R2, c[0x0][0x210] ;  /* 0x00008400ff027b82 */ /* 0x000ea20000000a00 */
[----:B------:R-:W-:Y:S01]  /*0030*/  ULDC.64 UR4, c[0x0][0x208] ;  /* 0x0000820000047ab9 */ /* 0x000fe20000000a00 */
[----:B------:R-:W3:Y:S01]  /*0040*/  S2R R5, SR_CTAID.X ;  /* 0x0000000000057919 */ /* 0x000ee20000002500 */
[----:B-1----:R-:W-:-:S05]  /*0050*/  LOP3.LUT R0, R0, 0x7f, RZ, 0xc0, !PT ;  /* 0x0000007f00007812 */ /* 0x002fca00078ec0ff */
[----:B---3--:R-:W-:-:S04]  /*0060*/  IMAD R5, R5, 0x80, R0 ;  /* 0x0000008005057824 */ /* 0x008fc800078e0200 */
[----:B--2---:R-:W-:-:S05]  /*0070*/  IMAD.WIDE R2, R5, 0x4, R2 ;  /* 0x0000000405027825 */ /* 0x004fca00078e0202 */
[----:B------:R-:W2:Y:S02]  /*0080*/  LDG.E R0, desc[UR4][R2.64] ;  /* 0x0000000402007981 */ /* 0x000ea4000c1e1900 */
[----:B--2---:R-:W-:-:S04]  /*0090*/  FSETP.GEU.AND P0, PT, R0, RZ, PT ;  /* 0x000000ff0000720b */ /* 0x004fc80003f0e000 */
[----:B------:R-:W-:-:S05]  /*00a0*/  FSEL R5, R0, RZ, P0 ;  /* 0x000000ff00057208 */ /* 0x000fca0000000000 */
[----:B------:R-:W-:Y:S01]  /*00b0*/  STG.E desc[UR4][R2.64], R5 ;  /* 0x0000000502007986 */ /* 0x000fe2000c101904 */
[----:B------:R-:W-:Y:S05]  /*00c0*/  EXIT ;  /* 0x000000000000794d */ /* 0x000fea0003800000 */
.L_x_0:
[----:B------:R-:W-:-:S00]  /*00d0*/  BRA `(.L_x_0) ;  /* 0xfffffffc00fc7947 */ /* 0x000fc0000383ffff */
[----:B------:R-:W-:-:S00]  /*00e0*/  NOP ;  /* 0x0000000000007918 */ /* 0x000fc00000000000 */
        /* <DEDUP_REMOVED lines=9> */
.L_x_1:


//--------------------- .nv.constant0.triton_poi_fused_relu_29 --------------------------
	.section	.nv.constant0.triton_poi_fused_relu_29,"a",@progbits
	.sectionflags	@""
	.align	4
.nv.constant0.triton_poi_fused_relu_29:
	.zero		540
